//
// Generated by NVIDIA NVVM Compiler
//
// Compiler Build ID: CL-36424714
// Cuda compilation tools, release 13.0, V13.0.88
// Based on NVVM 20.0.0
//

.version 9.0
.target sm_100
.address_size 64


.entry _Z26ConvertUInt8ToUInt16KernelPhPtiiii(
	.param .u64 .ptr .align 1 _Z26ConvertUInt8ToUInt16KernelPhPtiiii_param_0,
	.param .u64 .ptr .align 1 _Z26ConvertUInt8ToUInt16KernelPhPtiiii_param_1,
	.param .u32 _Z26ConvertUInt8ToUInt16KernelPhPtiiii_param_2,
	.param .u32 _Z26ConvertUInt8ToUInt16KernelPhPtiiii_param_3,
	.param .u32 _Z26ConvertUInt8ToUInt16KernelPhPtiiii_param_4,
	.param .u32 _Z26ConvertUInt8ToUInt16KernelPhPtiiii_param_5
)
{
	.reg .pred 	%p<4>;
	.reg .b16 	%rs<3>;
	.reg .b32 	%r<18>;
	.reg .b64 	%rd<9>;

	ld.param.u64 	%rd1, [_Z26ConvertUInt8ToUInt16KernelPhPtiiii_param_0];
	ld.param.u64 	%rd2, [_Z26ConvertUInt8ToUInt16KernelPhPtiiii_param_1];
	ld.param.u32 	%r3, [_Z26ConvertUInt8ToUInt16KernelPhPtiiii_param_2];
	ld.param.u32 	%r4, [_Z26ConvertUInt8ToUInt16KernelPhPtiiii_param_3];
	ld.param.u32 	%r5, [_Z26ConvertUInt8ToUInt16KernelPhPtiiii_param_4];
	ld.param.u32 	%r6, [_Z26ConvertUInt8ToUInt16KernelPhPtiiii_param_5];
	mov.u32 	%r8, %ctaid.x;
	mov.u32 	%r9, %ntid.x;
	mov.u32 	%r10, %tid.x;
	mad.lo.s32 	%r1, %r8, %r9, %r10;
	mov.u32 	%r11, %ctaid.y;
	mov.u32 	%r12, %ntid.y;
	mov.u32 	%r13, %tid.y;
	mad.lo.s32 	%r14, %r11, %r12, %r13;
	setp.ge.s32 	%p1, %r1, %r5;
	setp.ge.s32 	%p2, %r14, %r6;
	or.pred  	%p3, %p1, %p2;
	@%p3 bra 	$L__BB0_2;
	cvta.to.global.u64 	%rd3, %rd1;
	cvta.to.global.u64 	%rd4, %rd2;
	shr.s32 	%r15, %r4, 1;
	mad.lo.s32 	%r16, %r3, %r14, %r1;
	cvt.s64.s32 	%rd5, %r16;
	add.s64 	%rd6, %rd3, %rd5;
	ld.global.u8 	%rs1, [%rd6];
	mad.lo.s32 	%r17, %r15, %r14, %r1;
	mul.wide.s32 	%rd7, %r17, 2;
	add.s64 	%rd8, %rd4, %rd7;
	mov.b16 	%rs2, 0;
	st.global.v2.u8 	[%rd8], {%rs2, %rs1};
$L__BB0_2:
	ret;

}
.entry _Z26ConvertUInt16ToUInt8KernelPtPhiiii(
	.param .u64 .ptr .align 1 _Z26ConvertUInt16ToUInt8KernelPtPhiiii_param_0,
	.param .u64 .ptr .align 1 _Z26ConvertUInt16ToUInt8KernelPtPhiiii_param_1,
	.param .u32 _Z26ConvertUInt16ToUInt8KernelPtPhiiii_param_2,
	.param .u32 _Z26ConvertUInt16ToUInt8KernelPtPhiiii_param_3,
	.param .u32 _Z26ConvertUInt16ToUInt8KernelPtPhiiii_param_4,
	.param .u32 _Z26ConvertUInt16ToUInt8KernelPtPhiiii_param_5
)
{
	.reg .pred 	%p<4>;
	.reg .b16 	%rs<2>;
	.reg .b32 	%r<18>;
	.reg .b64 	%rd<9>;

	ld.param.u64 	%rd1, [_Z26ConvertUInt16ToUInt8KernelPtPhiiii_param_0];
	ld.param.u64 	%rd2, [_Z26ConvertUInt16ToUInt8KernelPtPhiiii_param_1];
	ld.param.u32 	%r3, [_Z26ConvertUInt16ToUInt8KernelPtPhiiii_param_2];
	ld.param.u32 	%r4, [_Z26ConvertUInt16ToUInt8KernelPtPhiiii_param_3];
	ld.param.u32 	%r5, [_Z26ConvertUInt16ToUInt8KernelPtPhiiii_param_4];
	ld.param.u32 	%r6, [_Z26ConvertUInt16ToUInt8KernelPtPhiiii_param_5];
	mov.u32 	%r8, %ctaid.x;
	mov.u32 	%r9, %ntid.x;
	mov.u32 	%r10, %tid.x;
	mad.lo.s32 	%r1, %r8, %r9, %r10;
	mov.u32 	%r11, %ctaid.y;
	mov.u32 	%r12, %ntid.y;
	mov.u32 	%r13, %tid.y;
	mad.lo.s32 	%r14, %r11, %r12, %r13;
	setp.ge.s32 	%p1, %r1, %r5;
	setp.ge.s32 	%p2, %r14, %r6;
	or.pred  	%p3, %p1, %p2;
	@%p3 bra 	$L__BB1_2;
	cvta.to.global.u64 	%rd3, %rd1;
	cvta.to.global.u64 	%rd4, %rd2;
	shr.s32 	%r15, %r3, 1;
	mad.lo.s32 	%r16, %r15, %r14, %r1;
	mul.wide.s32 	%rd5, %r16, 2;
	add.s64 	%rd6, %rd3, %rd5;
	ld.global.u8 	%rs1, [%rd6+1];
	mad.lo.s32 	%r17, %r4, %r14, %r1;
	cvt.s64.s32 	%rd7, %r17;
	add.s64 	%rd8, %rd4, %rd7;
	st.global.u8 	[%rd8], %rs1;
$L__BB1_2:
	ret;

}


// ===== COMPILED SASS (sm_100) =====

	.target	sm_100

	.elftype	@"ET_EXEC"


//--------------------- .note.nv.tkinfo           --------------------------
	.section	.note.nv.tkinfo,"",@"SHT_NOTE"
	.sectionflags	@"SHF_NOTE_NV_TKINFO"
	.tkinfo
        /*0018*/ 	.word	0x00000002
        /*0030*/ 	.string	""
        /*0030*/ 	.string	"ptxas"
        /*0030*/ 	.string	"Cuda compilation tools, release 13.0, V13.0.88"
        /*0030*/ 	.string	"Build cuda_13.0.r13.0/compiler.36424714_0"
        /*0030*/ 	.string	"-arch sm_100 -m 64 "



//--------------------- .note.nv.cuinfo           --------------------------
	.section	.note.nv.cuinfo,"",@"SHT_NOTE"
	.sectionflags	@"SHF_NOTE_NV_CUINFO"
        /*0018*/ 	.short	0x0002
        /*001a*/ 	.short	0x0064
        /*001c*/ 	.short	0x0082
	.zero		2


//--------------------- .nv.info                  --------------------------
	.section	.nv.info,"",@"SHT_CUDA_INFO"
	.align	4


	//----- nvinfo : EIATTR_REGCOUNT
	.align		4
        /*0000*/ 	.byte	0x04, 0x2f
        /*0002*/ 	.short	(.L_1 - .L_0)
	.align		4
.L_0:
        /*0004*/ 	.word	index@(_Z26ConvertUInt8ToUInt16KernelPhPtiiii)
        /*0008*/ 	.word	0x0000000a


	//----- nvinfo : EIATTR_FRAME_SIZE
	.align		4
.L_1:
        /*000c*/ 	.byte	0x04, 0x11
        /*000e*/ 	.short	(.L_3 - .L_2)
	.align		4
.L_2:
        /*0010*/ 	.word	index@(_Z26ConvertUInt8ToUInt16KernelPhPtiiii)
        /*0014*/ 	.word	0x00000000


	//----- nvinfo : EIATTR_REGCOUNT
	.align		4
.L_3:
        /*0018*/ 	.byte	0x04, 0x2f
        /*001a*/ 	.short	(.L_5 - .L_4)
	.align		4
.L_4:
        /*001c*/ 	.word	index@(_Z26ConvertUInt16ToUInt8KernelPtPhiiii)
        /*0020*/ 	.word	0x0000000a


	//----- nvinfo : EIATTR_FRAME_SIZE
	.align		4
.L_5:
        /*0024*/ 	.byte	0x04, 0x11
        /*0026*/ 	.short	(.L_7 - .L_6)
	.align		4
.L_6:
        /*0028*/ 	.word	index@(_Z26ConvertUInt16ToUInt8KernelPtPhiiii)
        /*002c*/ 	.word	0x00000000


	//----- nvinfo : EIATTR_MIN_STACK_SIZE
	.align		4
.L_7:
        /*0030*/ 	.byte	0x04, 0x12
        /*0032*/ 	.short	(.L_9 - .L_8)
	.align		4
.L_8:
        /*0034*/ 	.word	index@(_Z26ConvertUInt16ToUInt8KernelPtPhiiii)
        /*0038*/ 	.word	0x00000000


	//----- nvinfo : EIATTR_MIN_STACK_SIZE
	.align		4
.L_9:
        /*003c*/ 	.byte	0x04, 0x12
        /*003e*/ 	.short	(.L_11 - .L_10)
	.align		4
.L_10:
        /*0040*/ 	.word	index@(_Z26ConvertUInt8ToUInt16KernelPhPtiiii)
        /*0044*/ 	.word	0x00000000
.L_11:


//--------------------- .nv.compat                --------------------------
	.section	.nv.compat,"",@"SHT_CUDA_COMPAT_INFO"
	.align	4
        /*0000*/ 	.byte	0x02, 0x09, 0x00, 0x00, 0x02, 0x02, 0x01, 0x00, 0x02, 0x05, 0x05, 0x00, 0x03, 0x07, 0x01, 0x01
        /*0010*/ 	.byte	0x02, 0x03, 0x00, 0x00, 0x02, 0x06, 0x01, 0x00, 0x04, 0x0b, 0x08, 0x00, 0x09, 0x00, 0x00, 0x00
        /*0020*/ 	.byte	0x00, 0x00, 0x00, 0x00


//--------------------- .nv.info._Z26ConvertUInt16ToUInt8KernelPtPhiiii --------------------------
	.section	.nv.info._Z26ConvertUInt16ToUInt8KernelPtPhiiii,"",@"SHT_CUDA_INFO"
	.sectionflags	@""
	.align	4


	//----- nvinfo : EIATTR_CUDA_API_VERSION
	.align		4
        /*0000*/ 	.byte	0x04, 0x37
        /*0002*/ 	.short	(.L_13 - .L_12)
.L_12:
        /*0004*/ 	.word	0x00000082


	//----- nvinfo : EIATTR_KPARAM_INFO
	.align		4
.L_13:
        /*0008*/ 	.byte	0x04, 0x17
        /*000a*/ 	.short	(.L_15 - .L_14)
.L_14:
        /*000c*/ 	.word	0x00000000
        /*0010*/ 	.short	0x0005
        /*0012*/ 	.short	0x001c
        /*0014*/ 	.byte	0x00, 0xf0, 0x11, 0x00


	//----- nvinfo : EIATTR_KPARAM_INFO
	.align		4
.L_15:
        /*0018*/ 	.byte	0x04, 0x17
        /*001a*/ 	.short	(.L_17 - .L_16)
.L_16:
        /*001c*/ 	.word	0x00000000
        /*0020*/ 	.short	0x0004
        /*0022*/ 	.short	0x0018
        /*0024*/ 	.byte	0x00, 0xf0, 0x11, 0x00


	//----- nvinfo : EIATTR_KPARAM_INFO
	.align		4
.L_17:
        /*0028*/ 	.byte	0x04, 0x17
        /*002a*/ 	.short	(.L_19 - .L_18)
.L_18:
        /*002c*/ 	.word	0x00000000
        /*0030*/ 	.short	0x0003
        /*0032*/ 	.short	0x0014
        /*0034*/ 	.byte	0x00, 0xf0, 0x11, 0x00


	//----- nvinfo : EIATTR_KPARAM_INFO
	.align		4
.L_19:
        /*0038*/ 	.byte	0x04, 0x17
        /*003a*/ 	.short	(.L_21 - .L_20)
.L_20:
        /*003c*/ 	.word	0x00000000
        /*0040*/ 	.short	0x0002
        /*0042*/ 	.short	0x0010
        /*0044*/ 	.byte	0x00, 0xf0, 0x11, 0x00


	//----- nvinfo : EIATTR_KPARAM_INFO
	.align		4
.L_21:
        /*0048*/ 	.byte	0x04, 0x17
        /*004a*/ 	.short	(.L_23 - .L_22)
.L_22:
        /*004c*/ 	.word	0x00000000
        /*0050*/ 	.short	0x0001
        /*0052*/ 	.short	0x0008
        /*0054*/ 	.byte	0x00, 0xf5, 0x21, 0x00


	//----- nvinfo : EIATTR_KPARAM_INFO
	.align		4
.L_23:
        /*0058*/ 	.byte	0x04, 0x17
        /*005a*/ 	.short	(.L_25 - .L_24)
.L_24:
        /*005c*/ 	.word	0x00000000
        /*0060*/ 	.short	0x0000
        /*0062*/ 	.short	0x0000
        /*0064*/ 	.byte	0x00, 0xf5, 0x21, 0x00


	//----- nvinfo : EIATTR_SPARSE_MMA_MASK
	.align		4
.L_25:
        /*0068*/ 	.byte	0x03, 0x50
        /*006a*/ 	.short	0x0000


	//----- nvinfo : EIATTR_MAXREG_COUNT
	.align		4
        /*006c*/ 	.byte	0x03, 0x1b
        /*006e*/ 	.short	0x00ff


	//----- nvinfo : EIATTR_MERCURY_ISA_VERSION
	.align		4
        /*0070*/ 	.byte	0x03, 0x5f
        /*0072*/ 	.short	0x0101


	//----- nvinfo : EIATTR_VRC_CTA_INIT_COUNT
	.align		4
        /*0074*/ 	.byte	0x02, 0x4a
	.zero		1
	.zero		1


	//----- nvinfo : EIATTR_EXIT_INSTR_OFFSETS
	.align		4
        /*0078*/ 	.byte	0x04, 0x1c
        /*007a*/ 	.short	(.L_27 - .L_26)


	//   ....[0]....
.L_26:
        /*007c*/ 	.word	0x000000c0


	//   ....[1]....
        /*0080*/ 	.word	0x00000190


	//----- nvinfo : EIATTR_CBANK_PARAM_SIZE
	.align		4
.L_27:
        /*0084*/ 	.byte	0x03, 0x19
        /*0086*/ 	.short	0x0020


	//----- nvinfo : EIATTR_PARAM_CBANK
	.align		4
        /*0088*/ 	.byte	0x04, 0x0a
        /*008a*/ 	.short	(.L_29 - .L_28)
	.align		4
.L_28:
        /*008c*/ 	.word	index@(.nv.constant0._Z26ConvertUInt16ToUInt8KernelPtPhiiii)
        /*0090*/ 	.short	0x0380
        /*0092*/ 	.short	0x0020


	//----- nvinfo : EIATTR_SW_WAR
	.align		4
.L_29:
        /*0094*/ 	.byte	0x04, 0x36
        /*0096*/ 	.short	(.L_31 - .L_30)
.L_30:
        /*0098*/ 	.word	0x00000008
.L_31:


//--------------------- .nv.info._Z26ConvertUInt8ToUInt16KernelPhPtiiii --------------------------
	.section	.nv.info._Z26ConvertUInt8ToUInt16KernelPhPtiiii,"",@"SHT_CUDA_INFO"
	.sectionflags	@""
	.align	4


	//----- nvinfo : EIATTR_CUDA_API_VERSION
	.align		4
        /*0000*/ 	.byte	0x04, 0x37
        /*0002*/ 	.short	(.L_33 - .L_32)
.L_32:
        /*0004*/ 	.word	0x00000082


	//----- nvinfo : EIATTR_KPARAM_INFO
	.align		4
.L_33:
        /*0008*/ 	.byte	0x04, 0x17
        /*000a*/ 	.short	(.L_35 - .L_34)
.L_34:
        /*000c*/ 	.word	0x00000000
        /*0010*/ 	.short	0x0005
        /*0012*/ 	.short	0x001c
        /*0014*/ 	.byte	0x00, 0xf0, 0x11, 0x00


	//----- nvinfo : EIATTR_KPARAM_INFO
	.align		4
.L_35:
        /*0018*/ 	.byte	0x04, 0x17
        /*001a*/ 	.short	(.L_37 - .L_36)
.L_36:
        /*001c*/ 	.word	0x00000000
        /*0020*/ 	.short	0x0004
        /*0022*/ 	.short	0x0018
        /*0024*/ 	.byte	0x00, 0xf0, 0x11, 0x00


	//----- nvinfo : EIATTR_KPARAM_INFO
	.align		4
.L_37:
        /*0028*/ 	.byte	0x04, 0x17
        /*002a*/ 	.short	(.L_39 - .L_38)
.L_38:
        /*002c*/ 	.word	0x00000000
        /*0030*/ 	.short	0x0003
        /*0032*/ 	.short	0x0014
        /*0034*/ 	.byte	0x00, 0xf0, 0x11, 0x00


	//----- nvinfo : EIATTR_KPARAM_INFO
	.align		4
.L_39:
        /*0038*/ 	.byte	0x04, 0x17
        /*003a*/ 	.short	(.L_41 - .L_40)
.L_40:
        /*003c*/ 	.word	0x00000000
        /*0040*/ 	.short	0x0002
        /*0042*/ 	.short	0x0010
        /*0044*/ 	.byte	0x00, 0xf0, 0x11, 0x00


	//----- nvinfo : EIATTR_KPARAM_INFO
	.align		4
.L_41:
        /*0048*/ 	.byte	0x04, 0x17
        /*004a*/ 	.short	(.L_43 - .L_42)
.L_42:
        /*004c*/ 	.word	0x00000000
        /*0050*/ 	.short	0x0001
        /*0052*/ 	.short	0x0008
        /*0054*/ 	.byte	0x00, 0xf5, 0x21, 0x00


	//----- nvinfo : EIATTR_KPARAM_INFO
	.align		4
.L_43:
        /*0058*/ 	.byte	0x04, 0x17
        /*005a*/ 	.short	(.L_45 - .L_44)
.L_44:
        /*005c*/ 	.word	0x00000000
        /*0060*/ 	.short	0x0000
        /*0062*/ 	.short	0x0000
        /*0064*/ 	.byte	0x00, 0xf5, 0x21, 0x00


	//----- nvinfo : EIATTR_SPARSE_MMA_MASK
	.align		4
.L_45:
        /*0068*/ 	.byte	0x03, 0x50
        /*006a*/ 	.short	0x0000


	//----- nvinfo : EIATTR_MAXREG_COUNT
	.align		4
        /*006c*/ 	.byte	0x03, 0x1b
        /*006e*/ 	.short	0x00ff


	//----- nvinfo : EIATTR_MERCURY_ISA_VERSION
	.align		4
        /*0070*/ 	.byte	0x03, 0x5f
        /*0072*/ 	.short	0x0101


	//----- nvinfo : EIATTR_VRC_CTA_INIT_COUNT
	.align		4
        /*0074*/ 	.byte	0x02, 0x4a
	.zero		1
	.zero		1


	//----- nvinfo : EIATTR_EXIT_INSTR_OFFSETS
	.align		4
        /*0078*/ 	.byte	0x04, 0x1c
        /*007a*/ 	.short	(.L_47 - .L_46)


	//   ....[0]....
.L_46:
        /*007c*/ 	.word	0x000000c0


	//   ....[1]....
        /*0080*/ 	.word	0x000001a0


	//----- nvinfo : EIATTR_CBANK_PARAM_SIZE
	.align		4
.L_47:
        /*0084*/ 	.byte	0x03, 0x19
        /*0086*/ 	.short	0x0020


	//----- nvinfo : EIATTR_PARAM_CBANK
	.align		4
        /*0088*/ 	.byte	0x04, 0x0a
        /*008a*/ 	.short	(.L_49 - .L_48)
	.align		4
.L_48:
        /*008c*/ 	.word	index@(.nv.constant0._Z26ConvertUInt8ToUInt16KernelPhPtiiii)
        /*0090*/ 	.short	0x0380
        /*0092*/ 	.short	0x0020


	//----- nvinfo : EIATTR_SW_WAR
	.align		4
.L_49:
        /*0094*/ 	.byte	0x04, 0x36
        /*0096*/ 	.short	(.L_51 - .L_50)
.L_50:
        /*0098*/ 	.word	0x00000008
.L_51:


//--------------------- .nv.callgraph             --------------------------
	.section	.nv.callgraph,"",@"SHT_CUDA_CALLGRAPH"
	.align	4
	.sectionentsize	8
	.align		4
        /*0000*/ 	.word	0x00000000
	.align		4
        /*0004*/ 	.word	0xffffffff
	.align		4
        /*0008*/ 	.word	0x00000000
	.align		4
        /*000c*/ 	.word	0xfffffffe
	.align		4
        /*0010*/ 	.word	0x00000000
	.align		4
        /*0014*/ 	.word	0xfffffffd
	.align		4
        /*0018*/ 	.word	0x00000000
	.align		4
        /*001c*/ 	.word	0xfffffffc


//--------------------- .text._Z26ConvertUInt16ToUInt8KernelPtPhiiii --------------------------
	.section	.text._Z26ConvertUInt16ToUInt8KernelPtPhiiii,"ax",@progbits
	.align	128
.text._Z26ConvertUInt16ToUInt8KernelPtPhiiii:
        .type           _Z26ConvertUInt16ToUInt8KernelPtPhiiii,@function
        .size           _Z26ConvertUInt16ToUInt8KernelPtPhiiii,(.L_x_2 - _Z26ConvertUInt16ToUInt8KernelPtPhiiii)
        .other          _Z26ConvertUInt16ToUInt8KernelPtPhiiii,@"STO_CUDA_ENTRY STV_DEFAULT"
_Z26ConvertUInt16ToUInt8KernelPtPhiiii:
[----:B------:R-:W-:Y:S01]  /*0000*/  LDC R1, c[0x0][0x37c] ;  /* 0x0000df00ff017b82 */ /* 0x000fe20000000800 */
[----:B------:R-:W0:Y:S07]  /*0010*/  S2R R2, SR_TID.Y ;  /* 0x0000000000027919 */ /* 0x000e2e0000002200 */
[----:B------:R-:W1:Y:S01]  /*0020*/  LDC R0, c[0x0][0x360] ;  /* 0x0000d800ff007b82 */ /* 0x000e620000000800 */
[----:B------:R-:W2:Y:S01]  /*0030*/  LDCU.64 UR6, c[0x0][0x398] ;  /* 0x00007300ff0677ac */ /* 0x000ea20008000a00 */
[----:B------:R-:W1:Y:S06]  /*0040*/  S2R R3, SR_TID.X ;  /* 0x0000000000037919 */ /* 0x000e6c0000002100 */
[----:B------:R-:W0:Y:S08]  /*0050*/  S2UR UR5, SR_CTAID.Y ;  /* 0x00000000000579c3 */ /* 0x000e300000002600 */
[----:B------:R-:W0:Y:S08]  /*0060*/  LDC R5, c[0x0][0x364] ;  /* 0x0000d900ff057b82 */ /* 0x000e300000000800 */
[----:B------:R-:W1:Y:S01]  /*0070*/  S2UR UR4, SR_CTAID.X ;  /* 0x00000000000479c3 */ /* 0x000e620000002500 */
[----:B0-----:R-:W-:-:S05]  /*0080*/  IMAD R5, R5, UR5, R2 ;  /* 0x0000000505057c24 */ /* 0x001fca000f8e0202 */
[----:B--2---:R-:W-:Y:S01]  /*0090*/  ISETP.GE.AND P0, PT, R5, UR7, PT ;  /* 0x0000000705007c0c */ /* 0x004fe2000bf06270 */
[----:B-1----:R-:W-:-:S05]  /*00a0*/  IMAD R0, R0, UR4, R3 ;  /* 0x0000000400007c24 */ /* 0x002fca000f8e0203 */
[----:B------:R-:W-:-:S13]  /*00b0*/  ISETP.GE.OR P0, PT, R0, UR6, P0 ;  /* 0x0000000600007c0c */ /* 0x000fda0008706670 */
[----:B------:R-:W-:Y:S05]  /*00c0*/  @P0 EXIT ;  /* 0x000000000000094d */ /* 0x000fea0003800000 */
[----:B------:R-:W0:Y:S01]  /*00d0*/  LDCU.64 UR4, c[0x0][0x390] ;  /* 0x00007200ff0477ac */ /* 0x000e220008000a00 */
[----:B------:R-:W1:Y:S01]  /*00e0*/  LDC.64 R2, c[0x0][0x380] ;  /* 0x0000e000ff027b82 */ /* 0x000e620000000a00 */
[----:B------:R-:W2:Y:S01]  /*00f0*/  LDCU.64 UR6, c[0x0][0x358] ;  /* 0x00006b00ff0677ac */ /* 0x000ea20008000a00 */
[----:B------:R-:W3:Y:S01]  /*0100*/  LDCU.64 UR8, c[0x0][0x388] ;  /* 0x00007100ff0877ac */ /* 0x000ee20008000a00 */
[----:B0-----:R-:W-:-:S06]  /*0110*/  USHF.R.S32.HI UR4, URZ, 0x1, UR4 ;  /* 0x00000001ff047899 */ /* 0x001fcc0008011404 */
[----:B------:R-:W-:-:S04]  /*0120*/  IMAD R7, R5, UR4, R0 ;  /* 0x0000000405077c24 */ /* 0x000fc8000f8e0200 */
[----:B-1----:R-:W-:-:S06]  /*0130*/  IMAD.WIDE R2, R7, 0x2, R2 ;  /* 0x0000000207027825 */ /* 0x002fcc00078e0202 */
[----:B--2---:R-:W2:Y:S01]  /*0140*/  LDG.E.U8 R3, desc[UR6][R2.64+0x1] ;  /* 0x0000010602037981 */ /* 0x004ea2000c1e1100 */
[----:B------:R-:W-:-:S05]  /*0150*/  IMAD R0, R5, UR5, R0 ;  /* 0x0000000505007c24 */ /* 0x000fca000f8e0200 */
[----:B---3--:R-:W-:-:S04]  /*0160*/  IADD3 R4, P0, PT, R0, UR8, RZ ;  /* 0x0000000800047c10 */ /* 0x008fc8000ff1e0ff */
[----:B------:R-:W-:-:S05]  /*0170*/  LEA.HI.X.SX32 R5, R0, UR9, 0x1, P0 ;  /* 0x0000000900057c11 */ /* 0x000fca00080f0eff */
[----:B--2---:R-:W-:Y:S01]  /*0180*/  STG.E.U8 desc[UR6][R4.64], R3 ;  /* 0x0000000304007986 */ /* 0x004fe2000c101106 */
[----:B------:R-:W-:Y:S05]  /*0190*/  EXIT ;  /* 0x000000000000794d */ /* 0x000fea0003800000 */
.L_x_0:
[----:B------:R-:W-:-:S00]  /*01a0*/  BRA `(.L_x_0) ;  /* 0xfffffffc00fc7947 */ /* 0x000fc0000383ffff */
[----:B------:R-:W-:-:S00]  /*01b0*/  NOP ;  /* 0x0000000000007918 */ /* 0x000fc00000000000 */
        /* <DEDUP_REMOVED lines=12> */
.L_x_2:


//--------------------- .text._Z26ConvertUInt8ToUInt16KernelPhPtiiii --------------------------
	.section	.text._Z26ConvertUInt8ToUInt16KernelPhPtiiii,"ax",@progbits
	.align	128
.text._Z26ConvertUInt8ToUInt16KernelPhPtiiii:
        .type           _Z26ConvertUInt8ToUInt16KernelPhPtiiii,@function
        .size           _Z26ConvertUInt8ToUInt16KernelPhPtiiii,(.L_x_3 - _Z26ConvertUInt8ToUInt16KernelPhPtiiii)
        .other          _Z26ConvertUInt8ToUInt16KernelPhPtiiii,@"STO_CUDA_ENTRY STV_DEFAULT"
_Z26ConvertUInt8ToUInt16KernelPhPtiiii:
        /* <DEDUP_REMOVED lines=14> */
[----:B------:R-:W1:Y:S01]  /*00e0*/  LDCU.64 UR8, c[0x0][0x380] ;  /* 0x00007000ff0877ac */ /* 0x000e620008000a00 */
[----:B------:R-:W2:Y:S01]  /*00f0*/  LDCU.64 UR6, c[0x0][0x358] ;  /* 0x00006b00ff0677ac */ /* 0x000ea20008000a00 */
[----:B0-----:R-:W-:-:S05]  /*0100*/  IMAD R2, R7, UR4, R0 ;  /* 0x0000000407027c24 */ /* 0x001fca000f8e0200 */
[----:B-1----:R-:W-:-:S04]  /*0110*/  IADD3 R4, P0, PT, R2, UR8, RZ ;  /* 0x0000000802047c10 */ /* 0x002fc8000ff1e0ff */
[----:B------:R-:W-:Y:S02]  /*0120*/  LEA.HI.X.SX32 R5, R2, UR9, 0x1, P0 ;  /* 0x0000000902057c11 */ /* 0x000fe400080f0eff */
[----:B------:R-:W0:Y:S03]  /*0130*/  LDC.64 R2, c[0x0][0x388] ;  /* 0x0000e200ff027b82 */ /* 0x000e260000000a00 */
[----:B--2---:R-:W2:Y:S01]  /*0140*/  LDG.E.U8 R4, desc[UR6][R4.64] ;  /* 0x0000000604047981 */ /* 0x004ea2000c1e1100 */
[----:B------:R-:W-:-:S06]  /*0150*/  USHF.R.S32.HI UR4, URZ, 0x1, UR5 ;  /* 0x00000001ff047899 */ /* 0x000fcc0008011405 */
[----:B------:R-:W-:-:S04]  /*0160*/  IMAD R7, R7, UR4, R0 ;  /* 0x0000000407077c24 */ /* 0x000fc8000f8e0200 */
[----:B0-----:R-:W-:Y:S01]  /*0170*/  IMAD.WIDE R2, R7, 0x2, R2 ;  /* 0x0000000207027825 */ /* 0x001fe200078e0202 */
[----:B--2---:R-:W-:-:S05]  /*0180*/  PRMT R7, R4, 0x7604, RZ ;  /* 0x0000760404077816 */ /* 0x004fca00000000ff */
[----:B------:R-:W-:Y:S01]  /*0190*/  STG.E.U16 desc[UR6][R2.64], R7 ;  /* 0x0000000702007986 */ /* 0x000fe2000c101506 */
[----:B------:R-:W-:Y:S05]  /*01a0*/  EXIT ;  /* 0x000000000000794d */ /* 0x000fea0003800000 */
.L_x_1:
        /* <DEDUP_REMOVED lines=13> */
.L_x_3:


//--------------------- .nv.shared.reserved.0     --------------------------
	.section	.nv.shared.reserved.0,"aw",@nobits
	.weak		__nv_reservedSMEM_offset_0_alias
	.size		__nv_reservedSMEM_offset_0_alias, 0, 64
	.other		__nv_reservedSMEM_offset_0_alias,@"STO_CUDA_RESERVED_SHARED STV_DEFAULT"
__nv_reservedSMEM_offset_0_alias:
	.zero		0
	.zero		64


//--------------------- .nv.constant0._Z26ConvertUInt16ToUInt8KernelPtPhiiii --------------------------
	.section	.nv.constant0._Z26ConvertUInt16ToUInt8KernelPtPhiiii,"a",@progbits
	.sectionflags	@""
	.align	4
.nv.constant0._Z26ConvertUInt16ToUInt8KernelPtPhiiii:
	.zero		928


//--------------------- .nv.constant0._Z26ConvertUInt8ToUInt16KernelPhPtiiii --------------------------
	.section	.nv.constant0._Z26ConvertUInt8ToUInt16KernelPhPtiiii,"a",@progbits
	.sectionflags	@""
	.align	4
.nv.constant0._Z26ConvertUInt8ToUInt16KernelPhPtiiii:
	.zero		928


//--------------------- SYMBOLS --------------------------

	.type		.nv.reservedSmem.offset0,@object
	.size		.nv.reservedSmem.offset0,0x4
